//
// Generated by NVIDIA NVVM Compiler
//
// Compiler Build ID: CL-36424714
// Cuda compilation tools, release 13.0, V13.0.88
// Based on NVVM 20.0.0
//

.version 9.0
.target sm_100
.address_size 64

	// .globl	_Z17laplacian_sharpenPhS_ii

.visible .entry _Z17laplacian_sharpenPhS_ii(
	.param .u64 .ptr .align 1 _Z17laplacian_sharpenPhS_ii_param_0,
	.param .u64 .ptr .align 1 _Z17laplacian_sharpenPhS_ii_param_1,
	.param .u32 _Z17laplacian_sharpenPhS_ii_param_2,
	.param .u32 _Z17laplacian_sharpenPhS_ii_param_3
)
{
	.reg .pred 	%p<4>;
	.reg .b16 	%rs<2>;
	.reg .b32 	%r<49>;
	.reg .b64 	%rd<18>;

	ld.param.u64 	%rd1, [_Z17laplacian_sharpenPhS_ii_param_0];
	ld.param.u64 	%rd2, [_Z17laplacian_sharpenPhS_ii_param_1];
	ld.param.u32 	%r3, [_Z17laplacian_sharpenPhS_ii_param_2];
	ld.param.u32 	%r5, [_Z17laplacian_sharpenPhS_ii_param_3];
	mov.u32 	%r6, %tid.x;
	mov.u32 	%r7, %ntid.x;
	mov.u32 	%r8, %ctaid.x;
	mad.lo.s32 	%r1, %r7, %r8, %r6;
	mov.u32 	%r9, %tid.y;
	mov.u32 	%r10, %ntid.y;
	mov.u32 	%r11, %ctaid.y;
	mad.lo.s32 	%r12, %r10, %r11, %r9;
	setp.ge.s32 	%p1, %r1, %r3;
	setp.ge.s32 	%p2, %r12, %r5;
	or.pred  	%p3, %p1, %p2;
	@%p3 bra 	$L__BB0_2;
	cvta.to.global.u64 	%rd3, %rd1;
	cvta.to.global.u64 	%rd4, %rd2;
	mad.lo.s32 	%r13, %r3, %r12, %r1;
	add.s32 	%r14, %r3, -1;
	add.s32 	%r15, %r5, -1;
	max.s32 	%r16, %r1, 1;
	add.s32 	%r17, %r16, -1;
	min.s32 	%r18, %r17, %r14;
	max.u32 	%r19, %r12, 1;
	add.s32 	%r20, %r19, -1;
	min.u32 	%r21, %r20, %r15;
	max.s32 	%r22, %r1, 0;
	min.s32 	%r23, %r22, %r14;
	mad.lo.s32 	%r24, %r21, %r3, %r23;
	cvt.s64.s32 	%rd5, %r24;
	add.s64 	%rd6, %rd3, %rd5;
	ld.global.u8 	%r25, [%rd6];
	min.u32 	%r26, %r12, %r15;
	mul.lo.s32 	%r27, %r26, %r3;
	add.s32 	%r28, %r18, %r27;
	cvt.s64.s32 	%rd7, %r28;
	add.s64 	%rd8, %rd3, %rd7;
	ld.global.u8 	%r29, [%rd8];
	add.s32 	%r30, %r29, %r25;
	add.s32 	%r31, %r23, %r27;
	cvt.s64.s32 	%rd9, %r31;
	add.s64 	%rd10, %rd3, %rd9;
	ld.global.u8 	%rs1, [%rd10];
	mul.wide.u16 	%r32, %rs1, 4;
	max.s32 	%r33, %r1, -1;
	add.s32 	%r34, %r33, 1;
	min.s32 	%r35, %r34, %r14;
	add.s32 	%r36, %r35, %r27;
	cvt.s64.s32 	%rd11, %r36;
	add.s64 	%rd12, %rd3, %rd11;
	ld.global.u8 	%r37, [%rd12];
	add.s32 	%r38, %r30, %r37;
	add.s32 	%r39, %r12, 1;
	min.u32 	%r40, %r39, %r15;
	mad.lo.s32 	%r41, %r40, %r3, %r23;
	cvt.s64.s32 	%rd13, %r41;
	add.s64 	%rd14, %rd3, %rd13;
	ld.global.u8 	%r42, [%rd14];
	add.s32 	%r43, %r38, %r42;
	sub.s32 	%r44, %r32, %r43;
	cvt.s64.s32 	%rd15, %r13;
	add.s64 	%rd16, %rd3, %rd15;
	ld.global.u8 	%r45, [%rd16];
	add.s32 	%r46, %r44, %r45;
	max.s32 	%r47, %r46, 0;
	min.s32 	%r48, %r47, 255;
	add.s64 	%rd17, %rd4, %rd15;
	st.global.u8 	[%rd17], %r48;
$L__BB0_2:
	ret;

}


// ===== COMPILED SASS (sm_100) =====

	.target	sm_100

	.elftype	@"ET_EXEC"


//--------------------- .note.nv.tkinfo           --------------------------
	.section	.note.nv.tkinfo,"",@"SHT_NOTE"
	.sectionflags	@"SHF_NOTE_NV_TKINFO"
	.tkinfo
        /*0018*/ 	.word	0x00000002
        /*0030*/ 	.string	""
        /*0030*/ 	.string	"ptxas"
        /*0030*/ 	.string	"Cuda compilation tools, release 13.0, V13.0.88"
        /*0030*/ 	.string	"Build cuda_13.0.r13.0/compiler.36424714_0"
        /*0030*/ 	.string	"-arch sm_100 -m 64 "



//--------------------- .note.nv.cuinfo           --------------------------
	.section	.note.nv.cuinfo,"",@"SHT_NOTE"
	.sectionflags	@"SHF_NOTE_NV_CUINFO"
        /*0018*/ 	.short	0x0002
        /*001a*/ 	.short	0x0064
        /*001c*/ 	.short	0x0082
	.zero		2


//--------------------- .nv.info                  --------------------------
	.section	.nv.info,"",@"SHT_CUDA_INFO"
	.align	4


	//----- nvinfo : EIATTR_REGCOUNT
	.align		4
        /*0000*/ 	.byte	0x04, 0x2f
        /*0002*/ 	.short	(.L_1 - .L_0)
	.align		4
.L_0:
        /*0004*/ 	.word	index@(_Z17laplacian_sharpenPhS_ii)
        /*0008*/ 	.word	0x00000012


	//----- nvinfo : EIATTR_FRAME_SIZE
	.align		4
.L_1:
        /*000c*/ 	.byte	0x04, 0x11
        /*000e*/ 	.short	(.L_3 - .L_2)
	.align		4
.L_2:
        /*0010*/ 	.word	index@(_Z17laplacian_sharpenPhS_ii)
        /*0014*/ 	.word	0x00000000


	//----- nvinfo : EIATTR_MIN_STACK_SIZE
	.align		4
.L_3:
        /*0018*/ 	.byte	0x04, 0x12
        /*001a*/ 	.short	(.L_5 - .L_4)
	.align		4
.L_4:
        /*001c*/ 	.word	index@(_Z17laplacian_sharpenPhS_ii)
        /*0020*/ 	.word	0x00000000
.L_5:


//--------------------- .nv.compat                --------------------------
	.section	.nv.compat,"",@"SHT_CUDA_COMPAT_INFO"
	.align	4
        /*0000*/ 	.byte	0x02, 0x09, 0x00, 0x00, 0x02, 0x02, 0x01, 0x00, 0x02, 0x05, 0x05, 0x00, 0x03, 0x07, 0x01, 0x01
        /*0010*/ 	.byte	0x02, 0x03, 0x00, 0x00, 0x02, 0x06, 0x01, 0x00, 0x04, 0x0b, 0x08, 0x00, 0x09, 0x00, 0x00, 0x00
        /*0020*/ 	.byte	0x00, 0x00, 0x00, 0x00


//--------------------- .nv.info._Z17laplacian_sharpenPhS_ii --------------------------
	.section	.nv.info._Z17laplacian_sharpenPhS_ii,"",@"SHT_CUDA_INFO"
	.sectionflags	@""
	.align	4


	//----- nvinfo : EIATTR_CUDA_API_VERSION
	.align		4
        /*0000*/ 	.byte	0x04, 0x37
        /*0002*/ 	.short	(.L_7 - .L_6)
.L_6:
        /*0004*/ 	.word	0x00000082


	//----- nvinfo : EIATTR_KPARAM_INFO
	.align		4
.L_7:
        /*0008*/ 	.byte	0x04, 0x17
        /*000a*/ 	.short	(.L_9 - .L_8)
.L_8:
        /*000c*/ 	.word	0x00000000
        /*0010*/ 	.short	0x0003
        /*0012*/ 	.short	0x0014
        /*0014*/ 	.byte	0x00, 0xf0, 0x11, 0x00


	//----- nvinfo : EIATTR_KPARAM_INFO
	.align		4
.L_9:
        /*0018*/ 	.byte	0x04, 0x17
        /*001a*/ 	.short	(.L_11 - .L_10)
.L_10:
        /*001c*/ 	.word	0x00000000
        /*0020*/ 	.short	0x0002
        /*0022*/ 	.short	0x0010
        /*0024*/ 	.byte	0x00, 0xf0, 0x11, 0x00


	//----- nvinfo : EIATTR_KPARAM_INFO
	.align		4
.L_11:
        /*0028*/ 	.byte	0x04, 0x17
        /*002a*/ 	.short	(.L_13 - .L_12)
.L_12:
        /*002c*/ 	.word	0x00000000
        /*0030*/ 	.short	0x0001
        /*0032*/ 	.short	0x0008
        /*0034*/ 	.byte	0x00, 0xf5, 0x21, 0x00


	//----- nvinfo : EIATTR_KPARAM_INFO
	.align		4
.L_13:
        /*0038*/ 	.byte	0x04, 0x17
        /*003a*/ 	.short	(.L_15 - .L_14)
.L_14:
        /*003c*/ 	.word	0x00000000
        /*0040*/ 	.short	0x0000
        /*0042*/ 	.short	0x0000
        /*0044*/ 	.byte	0x00, 0xf5, 0x21, 0x00


	//----- nvinfo : EIATTR_SPARSE_MMA_MASK
	.align		4
.L_15:
        /*0048*/ 	.byte	0x03, 0x50
        /*004a*/ 	.short	0x0000


	//----- nvinfo : EIATTR_MAXREG_COUNT
	.align		4
        /*004c*/ 	.byte	0x03, 0x1b
        /*004e*/ 	.short	0x00ff


	//----- nvinfo : EIATTR_MERCURY_ISA_VERSION
	.align		4
        /*0050*/ 	.byte	0x03, 0x5f
        /*0052*/ 	.short	0x0101


	//----- nvinfo : EIATTR_VRC_CTA_INIT_COUNT
	.align		4
        /*0054*/ 	.byte	0x02, 0x4a
	.zero		1
	.zero		1


	//----- nvinfo : EIATTR_EXIT_INSTR_OFFSETS
	.align		4
        /*0058*/ 	.byte	0x04, 0x1c
        /*005a*/ 	.short	(.L_17 - .L_16)


	//   ....[0]....
.L_16:
        /*005c*/ 	.word	0x000000c0


	//   ....[1]....
        /*0060*/ 	.word	0x000003c0


	//----- nvinfo : EIATTR_CBANK_PARAM_SIZE
	.align		4
.L_17:
        /*0064*/ 	.byte	0x03, 0x19
        /*0066*/ 	.short	0x0018


	//----- nvinfo : EIATTR_PARAM_CBANK
	.align		4
        /*0068*/ 	.byte	0x04, 0x0a
        /*006a*/ 	.short	(.L_19 - .L_18)
	.align		4
.L_18:
        /*006c*/ 	.word	index@(.nv.constant0._Z17laplacian_sharpenPhS_ii)
        /*0070*/ 	.short	0x0380
        /*0072*/ 	.short	0x0018


	//----- nvinfo : EIATTR_SW_WAR
	.align		4
.L_19:
        /*0074*/ 	.byte	0x04, 0x36
        /*0076*/ 	.short	(.L_21 - .L_20)
.L_20:
        /*0078*/ 	.word	0x00000008
.L_21:


//--------------------- .nv.callgraph             --------------------------
	.section	.nv.callgraph,"",@"SHT_CUDA_CALLGRAPH"
	.align	4
	.sectionentsize	8
	.align		4
        /*0000*/ 	.word	0x00000000
	.align		4
        /*0004*/ 	.word	0xffffffff
	.align		4
        /*0008*/ 	.word	0x00000000
	.align		4
        /*000c*/ 	.word	0xfffffffe
	.align		4
        /*0010*/ 	.word	0x00000000
	.align		4
        /*0014*/ 	.word	0xfffffffd
	.align		4
        /*0018*/ 	.word	0x00000000
	.align		4
        /*001c*/ 	.word	0xfffffffc


//--------------------- .text._Z17laplacian_sharpenPhS_ii --------------------------
	.section	.text._Z17laplacian_sharpenPhS_ii,"ax",@progbits
	.align	128
        .global         _Z17laplacian_sharpenPhS_ii
        .type           _Z17laplacian_sharpenPhS_ii,@function
        .size           _Z17laplacian_sharpenPhS_ii,(.L_x_1 - _Z17laplacian_sharpenPhS_ii)
        .other          _Z17laplacian_sharpenPhS_ii,@"STO_CUDA_ENTRY STV_DEFAULT"
_Z17laplacian_sharpenPhS_ii:
.text._Z17laplacian_sharpenPhS_ii:
[----:B------:R-:W-:Y:S01]  /*0000*/  LDC R1, c[0x0][0x37c] ;  /* 0x0000df00ff017b82 */ /* 0x000fe20000000800 */
[----:B------:R-:W0:Y:S01]  /*0010*/  S2R R6, SR_TID.Y ;  /* 0x0000000000067919 */ /* 0x000e220000002200 */
[----:B------:R-:W1:Y:S06]  /*0020*/  LDCU UR4, c[0x0][0x360] ;  /* 0x00006c00ff0477ac */ /* 0x000e6c0008000800 */
[----:B------:R-:W2:Y:S01]  /*0030*/  LDC.64 R2, c[0x0][0x390] ;  /* 0x0000e400ff027b82 */ /* 0x000ea20000000a00 */
[----:B------:R-:W0:Y:S01]  /*0040*/  S2R R7, SR_CTAID.Y ;  /* 0x0000000000077919 */ /* 0x000e220000002600 */
[----:B------:R-:W0:Y:S01]  /*0050*/  LDCU UR5, c[0x0][0x364] ;  /* 0x00006c80ff0577ac */ /* 0x000e220008000800 */
[----:B------:R-:W1:Y:S01]  /*0060*/  S2R R5, SR_TID.X ;  /* 0x0000000000057919 */ /* 0x000e620000002100 */
[----:B------:R-:W1:Y:S01]  /*0070*/  S2R R0, SR_CTAID.X ;  /* 0x0000000000007919 */ /* 0x000e620000002500 */
[----:B0-----:R-:W-:-:S05]  /*0080*/  IMAD R6, R7, UR5, R6 ;  /* 0x0000000507067c24 */ /* 0x001fca000f8e0206 */
[----:B--2---:R-:W-:Y:S01]  /*0090*/  ISETP.GE.AND P0, PT, R6, R3, PT ;  /* 0x000000030600720c */ /* 0x004fe20003f06270 */
[----:B-1----:R-:W-:-:S05]  /*00a0*/  IMAD R5, R0, UR4, R5 ;  /* 0x0000000400057c24 */ /* 0x002fca000f8e0205 */
[----:B------:R-:W-:-:S13]  /*00b0*/  ISETP.GE.OR P0, PT, R5, R2, P0 ;  /* 0x000000020500720c */ /* 0x000fda0000706670 */
[----:B------:R-:W-:Y:S05]  /*00c0*/  @P0 EXIT ;  /* 0x000000000000094d */ /* 0x000fea0003800000 */
[----:B------:R-:W0:Y:S01]  /*00d0*/  LDCU.128 UR8, c[0x0][0x380] ;  /* 0x00007000ff0877ac */ /* 0x000e220008000c00 */
[----:B------:R-:W-:Y:S01]  /*00e0*/  VIADD R0, R2, 0xffffffff ;  /* 0xffffffff02007836 */ /* 0x000fe20000000000 */
[----:B------:R-:W-:Y:S01]  /*00f0*/  VIMNMX R9, PT, PT, RZ, R5, !PT ;  /* 0x00000005ff097248 */ /* 0x000fe20007fe0100 */
[----:B------:R-:W-:Y:S01]  /*0100*/  VIADD R3, R3, 0xffffffff ;  /* 0xffffffff03037836 */ /* 0x000fe20000000000 */
[----:B------:R-:W-:Y:S01]  /*0110*/  VIMNMX.U32 R4, PT, PT, R6, 0x1, !PT ;  /* 0x0000000106047848 */ /* 0x000fe20007fe0000 */
[----:B------:R-:W1:Y:S01]  /*0120*/  LDCU.64 UR4, c[0x0][0x358] ;  /* 0x00006b00ff0477ac */ /* 0x000e620008000a00 */
[----:B------:R-:W-:Y:S02]  /*0130*/  VIMNMX R11, PT, PT, R0, R9, PT ;  /* 0x00000009000b7248 */ /* 0x000fe40003fe0100 */
[----:B------:R-:W-:Y:S02]  /*0140*/  VIMNMX R7, PT, PT, R5, 0x1, !PT ;  /* 0x0000000105077848 */ /* 0x000fe40007fe0100 */
[----:B------:R-:W-:-:S02]  /*0150*/  VIADDMNMX.U32 R9, R4, 0xffffffff, R3, PT ;  /* 0xffffffff04097846 */ /* 0x000fc40003800003 */
[----:B------:R-:W-:Y:S02]  /*0160*/  VIMNMX R15, PT, PT, R5, -0x1, !PT ;  /* 0xffffffff050f7848 */ /* 0x000fe40007fe0100 */
[--C-:B------:R-:W-:Y:S01]  /*0170*/  VIADDMNMX R7, R7, 0xffffffff, R0.reuse, PT ;  /* 0xffffffff07077846 */ /* 0x100fe20003800100 */
[-C--:B------:R-:W-:Y:S01]  /*0180*/  IMAD R9, R9, R2.reuse, R11 ;  /* 0x0000000209097224 */ /* 0x080fe200078e020b */
[C---:B------:R-:W-:Y:S02]  /*0190*/  VIMNMX.U32 R13, PT, PT, R6.reuse, R3, PT ;  /* 0x00000003060d7248 */ /* 0x040fe40003fe0000 */
[----:B------:R-:W-:Y:S01]  /*01a0*/  VIADDMNMX R15, R15, 0x1, R0, PT ;  /* 0x000000010f0f7846 */ /* 0x000fe20003800100 */
[CC--:B------:R-:W-:Y:S01]  /*01b0*/  IMAD R0, R6.reuse, R2.reuse, R5 ;  /* 0x0000000206007224 */ /* 0x0c0fe200078e0205 */
[----:B------:R-:W-:Y:S01]  /*01c0*/  VIADDMNMX.U32 R3, R6, 0x1, R3, PT ;  /* 0x0000000106037846 */ /* 0x000fe20003800003 */
[-C--:B------:R-:W-:Y:S01]  /*01d0*/  IMAD R7, R13, R2.reuse, R7 ;  /* 0x000000020d077224 */ /* 0x080fe200078e0207 */
[----:B0-----:R-:W-:Y:S01]  /*01e0*/  IADD3 R4, P0, PT, R9, UR8, RZ ;  /* 0x0000000809047c10 */ /* 0x001fe2000ff1e0ff */
[----:B------:R-:W-:-:S02]  /*01f0*/  IMAD R15, R13, R2, R15 ;  /* 0x000000020d0f7224 */ /* 0x000fc400078e020f */
[-CC-:B------:R-:W-:Y:S01]  /*0200*/  IMAD R3, R3, R2.reuse, R11.reuse ;  /* 0x0000000203037224 */ /* 0x180fe200078e020b */
[----:B------:R-:W-:Y:S01]  /*0210*/  IADD3 R6, P1, PT, R7, UR8, RZ ;  /* 0x0000000807067c10 */ /* 0x000fe2000ff3e0ff */
[----:B------:R-:W-:Y:S01]  /*0220*/  IMAD R13, R13, R2, R11 ;  /* 0x000000020d0d7224 */ /* 0x000fe200078e020b */
[----:B------:R-:W-:Y:S02]  /*0230*/  LEA.HI.X.SX32 R5, R9, UR9, 0x1, P0 ;  /* 0x0000000909057c11 */ /* 0x000fe400080f0eff */
[----:B------:R-:W-:Y:S02]  /*0240*/  IADD3 R8, P0, PT, R15, UR8, RZ ;  /* 0x000000080f087c10 */ /* 0x000fe4000ff1e0ff */
[----:B------:R-:W-:Y:S01]  /*0250*/  LEA.HI.X.SX32 R7, R7, UR9, 0x1, P1 ;  /* 0x0000000907077c11 */ /* 0x000fe200088f0eff */
[----:B-1----:R-:W2:Y:S01]  /*0260*/  LDG.E.U8 R4, desc[UR4][R4.64] ;  /* 0x0000000404047981 */ /* 0x002ea2000c1e1100 */
[----:B------:R-:W-:Y:S02]  /*0270*/  IADD3 R10, P1, PT, R3, UR8, RZ ;  /* 0x00000008030a7c10 */ /* 0x000fe4000ff3e0ff */
[----:B------:R-:W-:-:S02]  /*0280*/  LEA.HI.X.SX32 R9, R15, UR9, 0x1, P0 ;  /* 0x000000090f097c11 */ /* 0x000fc400080f0eff */
[----:B------:R-:W-:Y:S01]  /*0290*/  LEA.HI.X.SX32 R11, R3, UR9, 0x1, P1 ;  /* 0x00000009030b7c11 */ /* 0x000fe200088f0eff */
[----:B------:R-:W2:Y:S01]  /*02a0*/  LDG.E.U8 R7, desc[UR4][R6.64] ;  /* 0x0000000406077981 */ /* 0x000ea2000c1e1100 */
[----:B------:R-:W-:-:S03]  /*02b0*/  IADD3 R2, P0, PT, R13, UR8, RZ ;  /* 0x000000080d027c10 */ /* 0x000fc6000ff1e0ff */
[----:B------:R-:W2:Y:S01]  /*02c0*/  LDG.E.U8 R8, desc[UR4][R8.64] ;  /* 0x0000000408087981 */ /* 0x000ea2000c1e1100 */
[----:B------:R-:W-:Y:S02]  /*02d0*/  LEA.HI.X.SX32 R3, R13, UR9, 0x1, P0 ;  /* 0x000000090d037c11 */ /* 0x000fe400080f0eff */
[----:B------:R-:W-:Y:S01]  /*02e0*/  IADD3 R12, P1, PT, R0, UR8, RZ ;  /* 0x00000008000c7c10 */ /* 0x000fe2000ff3e0ff */
[----:B------:R-:W3:Y:S01]  /*02f0*/  LDG.E.U8 R11, desc[UR4][R10.64] ;  /* 0x000000040a0b7981 */ /* 0x000ee2000c1e1100 */
[----:B------:R-:W-:-:S03]  /*0300*/  SHF.R.S32.HI R14, RZ, 0x1f, R0 ;  /* 0x0000001fff0e7819 */ /* 0x000fc60000011400 */
[----:B------:R-:W4:Y:S01]  /*0310*/  LDG.E.U8 R2, desc[UR4][R2.64] ;  /* 0x0000000402027981 */ /* 0x000f22000c1e1100 */
[----:B------:R-:W-:-:S05]  /*0320*/  IADD3.X R13, PT, PT, R14, UR9, RZ, P1, !PT ;  /* 0x000000090e0d7c10 */ /* 0x000fca0008ffe4ff */
[----:B------:R-:W5:Y:S01]  /*0330*/  LDG.E.U8 R12, desc[UR4][R12.64] ;  /* 0x000000040c0c7981 */ /* 0x000f62000c1e1100 */
[----:B--2---:R-:W-:-:S05]  /*0340*/  IADD3 R4, PT, PT, R8, R7, R4 ;  /* 0x0000000708047210 */ /* 0x004fca0007ffe004 */
[----:B---3--:R-:W-:-:S04]  /*0350*/  IMAD.IADD R5, R4, 0x1, R11 ;  /* 0x0000000104057824 */ /* 0x008fc800078e020b */
[----:B----4-:R-:W-:Y:S01]  /*0360*/  IMAD R5, R2, 0x4, -R5 ;  /* 0x0000000402057824 */ /* 0x010fe200078e0a05 */
[----:B------:R-:W-:-:S04]  /*0370*/  IADD3 R4, P0, PT, R0, UR10, RZ ;  /* 0x0000000a00047c10 */ /* 0x000fc8000ff1e0ff */
[----:B-----5:R-:W-:Y:S02]  /*0380*/  VIADDMNMX R0, R5, R12, RZ, !PT ;  /* 0x0000000c05007246 */ /* 0x020fe400078001ff */
[----:B------:R-:W-:Y:S02]  /*0390*/  IADD3.X R5, PT, PT, R14, UR11, RZ, P0, !PT ;  /* 0x0000000b0e057c10 */ /* 0x000fe400087fe4ff */
[----:B------:R-:W-:-:S05]  /*03a0*/  VIMNMX R7, PT, PT, R0, 0xff, PT ;  /* 0x000000ff00077848 */ /* 0x000fca0003fe0100 */
[----:B------:R-:W-:Y:S01]  /*03b0*/  STG.E.U8 desc[UR4][R4.64], R7 ;  /* 0x0000000704007986 */ /* 0x000fe2000c101104 */
[----:B------:R-:W-:Y:S05]  /*03c0*/  EXIT ;  /* 0x000000000000794d */ /* 0x000fea0003800000 */
.L_x_0:
[----:B------:R-:W-:-:S00]  /*03d0*/  BRA `(.L_x_0) ;  /* 0xfffffffc00fc7947 */ /* 0x000fc0000383ffff */
[----:B------:R-:W-:-:S00]  /*03e0*/  NOP ;  /* 0x0000000000007918 */ /* 0x000fc00000000000 */
        /* <DEDUP_REMOVED lines=9> */
.L_x_1:


//--------------------- .nv.shared.reserved.0     --------------------------
	.section	.nv.shared.reserved.0,"aw",@nobits
	.weak		__nv_reservedSMEM_offset_0_alias
	.size		__nv_reservedSMEM_offset_0_alias, 0, 64
	.other		__nv_reservedSMEM_offset_0_alias,@"STO_CUDA_RESERVED_SHARED STV_DEFAULT"
__nv_reservedSMEM_offset_0_alias:
	.zero		0
	.zero		64


//--------------------- .nv.constant0._Z17laplacian_sharpenPhS_ii --------------------------
	.section	.nv.constant0._Z17laplacian_sharpenPhS_ii,"a",@progbits
	.sectionflags	@""
	.align	4
.nv.constant0._Z17laplacian_sharpenPhS_ii:
	.zero		920


//--------------------- SYMBOLS --------------------------

	.type		.nv.reservedSmem.offset0,@object
	.size		.nv.reservedSmem.offset0,0x4
